//
// Generated by NVIDIA NVVM Compiler
//
// Compiler Build ID: CL-36424714
// Cuda compilation tools, release 13.0, V13.0.88
// Based on NVVM 20.0.0
//

.version 9.0
.target sm_100
.address_size 64

	// .globl	_Z20detect_and_integrateP6float2Pfii

.visible .entry _Z20detect_and_integrateP6float2Pfii(
	.param .u64 .ptr .align 1 _Z20detect_and_integrateP6float2Pfii_param_0,
	.param .u64 .ptr .align 1 _Z20detect_and_integrateP6float2Pfii_param_1,
	.param .u32 _Z20detect_and_integrateP6float2Pfii_param_2,
	.param .u32 _Z20detect_and_integrateP6float2Pfii_param_3
)
{
	.reg .pred 	%p<7>;
	.reg .b32 	%r<31>;
	.reg .b32 	%f<48>;
	.reg .b64 	%rd<15>;

	ld.param.u64 	%rd3, [_Z20detect_and_integrateP6float2Pfii_param_0];
	ld.param.u64 	%rd2, [_Z20detect_and_integrateP6float2Pfii_param_1];
	ld.param.u32 	%r12, [_Z20detect_and_integrateP6float2Pfii_param_2];
	ld.param.u32 	%r13, [_Z20detect_and_integrateP6float2Pfii_param_3];
	cvta.to.global.u64 	%rd1, %rd3;
	mov.u32 	%r14, %ctaid.x;
	mov.u32 	%r15, %ntid.x;
	mov.u32 	%r16, %tid.x;
	mad.lo.s32 	%r1, %r14, %r15, %r16;
	mul.lo.s32 	%r2, %r13, %r12;
	setp.ge.s32 	%p1, %r1, %r2;
	mov.f32 	%f47, 0f00000000;
	@%p1 bra 	$L__BB0_8;
	add.s32 	%r17, %r1, %r12;
	max.s32 	%r18, %r2, %r17;
	setp.lt.s32 	%p2, %r17, %r2;
	selp.u32 	%r19, 1, 0, %p2;
	add.s32 	%r20, %r17, %r19;
	sub.s32 	%r21, %r18, %r20;
	div.u32 	%r22, %r21, %r12;
	add.s32 	%r3, %r22, %r19;
	and.b32  	%r23, %r3, 3;
	setp.eq.s32 	%p3, %r23, 3;
	mov.f32 	%f46, 0f00000000;
	mov.u32 	%r29, %r1;
	mov.f32 	%f45, %f46;
	@%p3 bra 	$L__BB0_4;
	add.s32 	%r24, %r3, 1;
	and.b32  	%r25, %r24, 3;
	neg.s32 	%r27, %r25;
	mov.f32 	%f46, 0f00000000;
	mov.u32 	%r29, %r1;
$L__BB0_3:
	.pragma "nounroll";
	mul.wide.s32 	%rd4, %r29, 8;
	add.s64 	%rd5, %rd1, %rd4;
	ld.global.v2.f32 	{%f21, %f22}, [%rd5];
	fma.rn.f32 	%f45, %f21, %f21, %f45;
	fma.rn.f32 	%f46, %f22, %f22, %f46;
	add.s32 	%r29, %r29, %r12;
	add.s32 	%r27, %r27, 1;
	setp.ne.s32 	%p4, %r27, 0;
	@%p4 bra 	$L__BB0_3;
$L__BB0_4:
	setp.lt.u32 	%p5, %r3, 3;
	@%p5 bra 	$L__BB0_7;
	mul.wide.s32 	%rd8, %r12, 8;
	shl.b32 	%r26, %r12, 2;
$L__BB0_6:
	mul.wide.s32 	%rd6, %r29, 8;
	add.s64 	%rd7, %rd1, %rd6;
	ld.global.v2.f32 	{%f23, %f24}, [%rd7];
	fma.rn.f32 	%f25, %f23, %f23, %f45;
	fma.rn.f32 	%f26, %f24, %f24, %f46;
	add.s64 	%rd9, %rd7, %rd8;
	ld.global.v2.f32 	{%f27, %f28}, [%rd9];
	fma.rn.f32 	%f29, %f27, %f27, %f25;
	fma.rn.f32 	%f30, %f28, %f28, %f26;
	add.s64 	%rd10, %rd9, %rd8;
	ld.global.v2.f32 	{%f31, %f32}, [%rd10];
	fma.rn.f32 	%f33, %f31, %f31, %f29;
	fma.rn.f32 	%f34, %f32, %f32, %f30;
	add.s64 	%rd11, %rd10, %rd8;
	ld.global.v2.f32 	{%f35, %f36}, [%rd11];
	fma.rn.f32 	%f45, %f35, %f35, %f33;
	fma.rn.f32 	%f46, %f36, %f36, %f34;
	add.s32 	%r29, %r26, %r29;
	setp.lt.s32 	%p6, %r29, %r2;
	@%p6 bra 	$L__BB0_6;
$L__BB0_7:
	add.f32 	%f47, %f45, %f46;
$L__BB0_8:
	cvta.to.global.u64 	%rd12, %rd2;
	mul.wide.s32 	%rd13, %r1, 4;
	add.s64 	%rd14, %rd12, %rd13;
	st.global.f32 	[%rd14], %f47;
	ret;

}


// ===== COMPILED SASS (sm_100) =====

	.target	sm_100

	.elftype	@"ET_EXEC"


//--------------------- .note.nv.tkinfo           --------------------------
	.section	.note.nv.tkinfo,"",@"SHT_NOTE"
	.sectionflags	@"SHF_NOTE_NV_TKINFO"
	.tkinfo
        /*0018*/ 	.word	0x00000002
        /*0030*/ 	.string	""
        /*0030*/ 	.string	"ptxas"
        /*0030*/ 	.string	"Cuda compilation tools, release 13.0, V13.0.88"
        /*0030*/ 	.string	"Build cuda_13.0.r13.0/compiler.36424714_0"
        /*0030*/ 	.string	"-arch sm_100 -m 64 "



//--------------------- .note.nv.cuinfo           --------------------------
	.section	.note.nv.cuinfo,"",@"SHT_NOTE"
	.sectionflags	@"SHF_NOTE_NV_CUINFO"
        /*0018*/ 	.short	0x0002
        /*001a*/ 	.short	0x0064
        /*001c*/ 	.short	0x0082
	.zero		2


//--------------------- .nv.info                  --------------------------
	.section	.nv.info,"",@"SHT_CUDA_INFO"
	.align	4


	//----- nvinfo : EIATTR_REGCOUNT
	.align		4
        /*0000*/ 	.byte	0x04, 0x2f
        /*0002*/ 	.short	(.L_1 - .L_0)
	.align		4
.L_0:
        /*0004*/ 	.word	index@(_Z20detect_and_integrateP6float2Pfii)
        /*0008*/ 	.word	0x00000014


	//----- nvinfo : EIATTR_FRAME_SIZE
	.align		4
.L_1:
        /*000c*/ 	.byte	0x04, 0x11
        /*000e*/ 	.short	(.L_3 - .L_2)
	.align		4
.L_2:
        /*0010*/ 	.word	index@(_Z20detect_and_integrateP6float2Pfii)
        /*0014*/ 	.word	0x00000000


	//----- nvinfo : EIATTR_MIN_STACK_SIZE
	.align		4
.L_3:
        /*0018*/ 	.byte	0x04, 0x12
        /*001a*/ 	.short	(.L_5 - .L_4)
	.align		4
.L_4:
        /*001c*/ 	.word	index@(_Z20detect_and_integrateP6float2Pfii)
        /*0020*/ 	.word	0x00000000
.L_5:


//--------------------- .nv.compat                --------------------------
	.section	.nv.compat,"",@"SHT_CUDA_COMPAT_INFO"
	.align	4
        /*0000*/ 	.byte	0x02, 0x09, 0x00, 0x00, 0x02, 0x02, 0x01, 0x00, 0x02, 0x05, 0x05, 0x00, 0x03, 0x07, 0x01, 0x01
        /*0010*/ 	.byte	0x02, 0x03, 0x00, 0x00, 0x02, 0x06, 0x01, 0x00, 0x04, 0x0b, 0x08, 0x00, 0x09, 0x00, 0x00, 0x00
        /*0020*/ 	.byte	0x00, 0x00, 0x00, 0x00


//--------------------- .nv.info._Z20detect_and_integrateP6float2Pfii --------------------------
	.section	.nv.info._Z20detect_and_integrateP6float2Pfii,"",@"SHT_CUDA_INFO"
	.sectionflags	@""
	.align	4


	//----- nvinfo : EIATTR_CUDA_API_VERSION
	.align		4
        /*0000*/ 	.byte	0x04, 0x37
        /*0002*/ 	.short	(.L_7 - .L_6)
.L_6:
        /*0004*/ 	.word	0x00000082


	//----- nvinfo : EIATTR_KPARAM_INFO
	.align		4
.L_7:
        /*0008*/ 	.byte	0x04, 0x17
        /*000a*/ 	.short	(.L_9 - .L_8)
.L_8:
        /*000c*/ 	.word	0x00000000
        /*0010*/ 	.short	0x0003
        /*0012*/ 	.short	0x0014
        /*0014*/ 	.byte	0x00, 0xf0, 0x11, 0x00


	//----- nvinfo : EIATTR_KPARAM_INFO
	.align		4
.L_9:
        /*0018*/ 	.byte	0x04, 0x17
        /*001a*/ 	.short	(.L_11 - .L_10)
.L_10:
        /*001c*/ 	.word	0x00000000
        /*0020*/ 	.short	0x0002
        /*0022*/ 	.short	0x0010
        /*0024*/ 	.byte	0x00, 0xf0, 0x11, 0x00


	//----- nvinfo : EIATTR_KPARAM_INFO
	.align		4
.L_11:
        /*0028*/ 	.byte	0x04, 0x17
        /*002a*/ 	.short	(.L_13 - .L_12)
.L_12:
        /*002c*/ 	.word	0x00000000
        /*0030*/ 	.short	0x0001
        /*0032*/ 	.short	0x0008
        /*0034*/ 	.byte	0x00, 0xf5, 0x21, 0x00


	//----- nvinfo : EIATTR_KPARAM_INFO
	.align		4
.L_13:
        /*0038*/ 	.byte	0x04, 0x17
        /*003a*/ 	.short	(.L_15 - .L_14)
.L_14:
        /*003c*/ 	.word	0x00000000
        /*0040*/ 	.short	0x0000
        /*0042*/ 	.short	0x0000
        /*0044*/ 	.byte	0x00, 0xf5, 0x21, 0x00


	//----- nvinfo : EIATTR_SPARSE_MMA_MASK
	.align		4
.L_15:
        /*0048*/ 	.byte	0x03, 0x50
        /*004a*/ 	.short	0x0000


	//----- nvinfo : EIATTR_MAXREG_COUNT
	.align		4
        /*004c*/ 	.byte	0x03, 0x1b
        /*004e*/ 	.short	0x00ff


	//----- nvinfo : EIATTR_MERCURY_ISA_VERSION
	.align		4
        /*0050*/ 	.byte	0x03, 0x5f
        /*0052*/ 	.short	0x0101


	//----- nvinfo : EIATTR_VRC_CTA_INIT_COUNT
	.align		4
        /*0054*/ 	.byte	0x02, 0x4a
	.zero		1
	.zero		1


	//----- nvinfo : EIATTR_EXIT_INSTR_OFFSETS
	.align		4
        /*0058*/ 	.byte	0x04, 0x1c
        /*005a*/ 	.short	(.L_17 - .L_16)


	//   ....[0]....
.L_16:
        /*005c*/ 	.word	0x00000570


	//----- nvinfo : EIATTR_CRS_STACK_SIZE
	.align		4
.L_17:
        /*0060*/ 	.byte	0x04, 0x1e
        /*0062*/ 	.short	(.L_19 - .L_18)
.L_18:
        /*0064*/ 	.word	0x00000000


	//----- nvinfo : EIATTR_CBANK_PARAM_SIZE
	.align		4
.L_19:
        /*0068*/ 	.byte	0x03, 0x19
        /*006a*/ 	.short	0x0018


	//----- nvinfo : EIATTR_PARAM_CBANK
	.align		4
        /*006c*/ 	.byte	0x04, 0x0a
        /*006e*/ 	.short	(.L_21 - .L_20)
	.align		4
.L_20:
        /*0070*/ 	.word	index@(.nv.constant0._Z20detect_and_integrateP6float2Pfii)
        /*0074*/ 	.short	0x0380
        /*0076*/ 	.short	0x0018


	//----- nvinfo : EIATTR_SW_WAR
	.align		4
.L_21:
        /*0078*/ 	.byte	0x04, 0x36
        /*007a*/ 	.short	(.L_23 - .L_22)
.L_22:
        /*007c*/ 	.word	0x00000008
.L_23:


//--------------------- .nv.callgraph             --------------------------
	.section	.nv.callgraph,"",@"SHT_CUDA_CALLGRAPH"
	.align	4
	.sectionentsize	8
	.align		4
        /*0000*/ 	.word	0x00000000
	.align		4
        /*0004*/ 	.word	0xffffffff
	.align		4
        /*0008*/ 	.word	0x00000000
	.align		4
        /*000c*/ 	.word	0xfffffffe
	.align		4
        /*0010*/ 	.word	0x00000000
	.align		4
        /*0014*/ 	.word	0xfffffffd
	.align		4
        /*0018*/ 	.word	0x00000000
	.align		4
        /*001c*/ 	.word	0xfffffffc


//--------------------- .text._Z20detect_and_integrateP6float2Pfii --------------------------
	.section	.text._Z20detect_and_integrateP6float2Pfii,"ax",@progbits
	.align	128
        .global         _Z20detect_and_integrateP6float2Pfii
        .type           _Z20detect_and_integrateP6float2Pfii,@function
        .size           _Z20detect_and_integrateP6float2Pfii,(.L_x_9 - _Z20detect_and_integrateP6float2Pfii)
        .other          _Z20detect_and_integrateP6float2Pfii,@"STO_CUDA_ENTRY STV_DEFAULT"
_Z20detect_and_integrateP6float2Pfii:
.text._Z20detect_and_integrateP6float2Pfii:
[----:B------:R-:W-:Y:S01]  /*0000*/  LDC R1, c[0x0][0x37c] ;  /* 0x0000df00ff017b82 */ /* 0x000fe20000000800 */
[----:B------:R-:W0:Y:S07]  /*0010*/  S2R R0, SR_TID.X ;  /* 0x0000000000007919 */ /* 0x000e2e0000002100 */
[----:B------:R-:W0:Y:S01]  /*0020*/  S2UR UR6, SR_CTAID.X ;  /* 0x00000000000679c3 */ /* 0x000e220000002500 */
[----:B------:R-:W1:Y:S01]  /*0030*/  LDCU.64 UR4, c[0x0][0x358] ;  /* 0x00006b00ff0477ac */ /* 0x000e620008000a00 */
[----:B------:R-:W-:Y:S01]  /*0040*/  BSSY.RECONVERGENT B0, `(.L_x_0) ;  /* 0x000004f000007945 */ /* 0x000fe20003800200 */
[----:B------:R-:W-:-:S05]  /*0050*/  HFMA2 R5, -RZ, RZ, 0, 0 ;  /* 0x00000000ff057431 */ /* 0x000fca00000001ff */
[----:B------:R-:W0:Y:S08]  /*0060*/  LDC R7, c[0x0][0x360] ;  /* 0x0000d800ff077b82 */ /* 0x000e300000000800 */
[----:B------:R-:W2:Y:S01]  /*0070*/  LDC.64 R2, c[0x0][0x390] ;  /* 0x0000e400ff027b82 */ /* 0x000ea20000000a00 */
[----:B0-----:R-:W-:Y:S02]  /*0080*/  IMAD R7, R7, UR6, R0 ;  /* 0x0000000607077c24 */ /* 0x001fe4000f8e0200 */
[----:B--2---:R-:W-:-:S05]  /*0090*/  IMAD R0, R3, R2, RZ ;  /* 0x0000000203007224 */ /* 0x004fca00078e02ff */
[----:B------:R-:W-:-:S13]  /*00a0*/  ISETP.GE.AND P0, PT, R7, R0, PT ;  /* 0x000000000700720c */ /* 0x000fda0003f06270 */
[----:B-1----:R-:W-:Y:S05]  /*00b0*/  @P0 BRA `(.L_x_1) ;  /* 0x00000004001c0947 */ /* 0x002fea0003800000 */
[----:B------:R-:W0:Y:S01]  /*00c0*/  I2F.U32.RP R9, R2 ;  /* 0x0000000200097306 */ /* 0x000e220000209000 */
[----:B------:R-:W-:Y:S01]  /*00d0*/  IADD3 R3, PT, PT, R7, R2, RZ ;  /* 0x0000000207037210 */ /* 0x000fe20007ffe0ff */
[----:B------:R-:W-:Y:S01]  /*00e0*/  BSSY.RECONVERGENT B1, `(.L_x_2) ;  /* 0x000002d000017945 */ /* 0x000fe20003800200 */
[----:B------:R-:W-:Y:S02]  /*00f0*/  ISETP.NE.U32.AND P2, PT, R2, RZ, PT ;  /* 0x000000ff0200720c */ /* 0x000fe40003f45070 */
[----:B------:R-:W-:Y:S02]  /*0100*/  ISETP.GE.AND P0, PT, R3, R0, PT ;  /* 0x000000000300720c */ /* 0x000fe40003f06270 */
[----:B------:R-:W-:Y:S02]  /*0110*/  VIMNMX R6, PT, PT, R0, R3, !PT ;  /* 0x0000000300067248 */ /* 0x000fe40007fe0100 */
[----:B------:R-:W-:-:S04]  /*0120*/  SEL R8, RZ, 0x1, P0 ;  /* 0x00000001ff087807 */ /* 0x000fc80000000000 */
[----:B------:R-:W-:Y:S01]  /*0130*/  IADD3 R3, PT, PT, R6, -R3, -R8 ;  /* 0x8000000306037210 */ /* 0x000fe20007ffe808 */
[----:B0-----:R-:W0:Y:S01]  /*0140*/  MUFU.RCP R9, R9 ;  /* 0x0000000900097308 */ /* 0x001e220000001000 */
[----:B------:R-:W-:Y:S02]  /*0150*/  MOV R6, RZ ;  /* 0x000000ff00067202 */ /* 0x000fe40000000f00 */
[----:B0-----:R-:W-:-:S05]  /*0160*/  IADD3 R4, PT, PT, R9, 0xffffffe, RZ ;  /* 0x0ffffffe09047810 */ /* 0x001fca0007ffe0ff */
[----:B------:R0:W1:Y:S02]  /*0170*/  F2I.FTZ.U32.TRUNC.NTZ R5, R4 ;  /* 0x0000000400057305 */ /* 0x000064000021f000 */
[----:B0-----:R-:W-:Y:S01]  /*0180*/  MOV R4, RZ ;  /* 0x000000ff00047202 */ /* 0x001fe20000000f00 */
[----:B-1----:R-:W-:-:S04]  /*0190*/  IMAD.MOV R11, RZ, RZ, -R5 ;  /* 0x000000ffff0b7224 */ /* 0x002fc800078e0a05 */
[----:B------:R-:W-:-:S04]  /*01a0*/  IMAD R11, R11, R2, RZ ;  /* 0x000000020b0b7224 */ /* 0x000fc800078e02ff */
[----:B------:R-:W-:-:S06]  /*01b0*/  IMAD.HI.U32 R10, R5, R11, R4 ;  /* 0x0000000b050a7227 */ /* 0x000fcc00078e0004 */
[----:B------:R-:W-:-:S04]  /*01c0*/  IMAD.HI.U32 R9, R10, R3, RZ ;  /* 0x000000030a097227 */ /* 0x000fc800078e00ff */
[----:B------:R-:W-:-:S04]  /*01d0*/  IMAD.MOV R4, RZ, RZ, -R9 ;  /* 0x000000ffff047224 */ /* 0x000fc800078e0a09 */
[----:B------:R-:W-:Y:S02]  /*01e0*/  IMAD R3, R2, R4, R3 ;  /* 0x0000000402037224 */ /* 0x000fe400078e0203 */
[----:B------:R-:W0:Y:S03]  /*01f0*/  LDC.64 R4, c[0x0][0x380] ;  /* 0x0000e000ff047b82 */ /* 0x000e260000000a00 */
[----:B------:R-:W-:-:S13]  /*0200*/  ISETP.GE.U32.AND P0, PT, R3, R2, PT ;  /* 0x000000020300720c */ /* 0x000fda0003f06070 */
[-C--:B------:R-:W-:Y:S02]  /*0210*/  @P0 IADD3 R3, PT, PT, R3, -R2.reuse, RZ ;  /* 0x8000000203030210 */ /* 0x080fe40007ffe0ff */
[----:B------:R-:W-:Y:S02]  /*0220*/  @P0 IADD3 R9, PT, PT, R9, 0x1, RZ ;  /* 0x0000000109090810 */ /* 0x000fe40007ffe0ff */
[----:B------:R-:W-:-:S13]  /*0230*/  ISETP.GE.U32.AND P1, PT, R3, R2, PT ;  /* 0x000000020300720c */ /* 0x000fda0003f26070 */
[----:B------:R-:W-:Y:S01]  /*0240*/  @P1 VIADD R9, R9, 0x1 ;  /* 0x0000000109091836 */ /* 0x000fe20000000000 */
[----:B------:R-:W-:-:S04]  /*0250*/  @!P2 LOP3.LUT R9, RZ, R2, RZ, 0x33, !PT ;  /* 0x00000002ff09a212 */ /* 0x000fc800078e33ff */
[----:B------:R-:W-:Y:S01]  /*0260*/  IADD3 R8, PT, PT, R8, R9, RZ ;  /* 0x0000000908087210 */ /* 0x000fe20007ffe0ff */
[----:B------:R-:W-:-:S03]  /*0270*/  IMAD.MOV.U32 R9, RZ, RZ, R7 ;  /* 0x000000ffff097224 */ /* 0x000fc600078e0007 */
[C---:B------:R-:W-:Y:S02]  /*0280*/  LOP3.LUT R3, R8.reuse, 0x3, RZ, 0xc0, !PT ;  /* 0x0000000308037812 */ /* 0x040fe400078ec0ff */
[----:B------:R-:W-:Y:S02]  /*0290*/  ISETP.GE.U32.AND P1, PT, R8, 0x3, PT ;  /* 0x000000030800780c */ /* 0x000fe40003f26070 */
[----:B------:R-:W-:Y:S02]  /*02a0*/  ISETP.NE.AND P0, PT, R3, 0x3, PT ;  /* 0x000000030300780c */ /* 0x000fe40003f05270 */
[----:B------:R-:W-:-:S11]  /*02b0*/  MOV R3, RZ ;  /* 0x000000ff00037202 */ /* 0x000fd60000000f00 */
[----:B0-----:R-:W-:Y:S05]  /*02c0*/  @!P0 BRA `(.L_x_3) ;  /* 0x0000000000388947 */ /* 0x001fea0003800000 */
[----:B------:R-:W0:Y:S01]  /*02d0*/  LDC.64 R12, c[0x0][0x380] ;  /* 0x0000e000ff0c7b82 */ /* 0x000e220000000a00 */
[----:B------:R-:W-:Y:S01]  /*02e0*/  IADD3 R8, PT, PT, R8, 0x1, RZ ;  /* 0x0000000108087810 */ /* 0x000fe20007ffe0ff */
[----:B------:R-:W-:Y:S01]  /*02f0*/  IMAD.MOV.U32 R6, RZ, RZ, RZ ;  /* 0x000000ffff067224 */ /* 0x000fe200078e00ff */
[----:B------:R-:W-:Y:S02]  /*0300*/  MOV R9, R7 ;  /* 0x0000000700097202 */ /* 0x000fe40000000f00 */
[----:B------:R-:W-:-:S04]  /*0310*/  LOP3.LUT R8, R8, 0x3, RZ, 0xc0, !PT ;  /* 0x0000000308087812 */ /* 0x000fc800078ec0ff */
[----:B------:R-:W-:-:S07]  /*0320*/  IADD3 R8, PT, PT, -R8, RZ, RZ ;  /* 0x000000ff08087210 */ /* 0x000fce0007ffe1ff */
.L_x_4:
[----:B0-----:R-:W-:-:S06]  /*0330*/  IMAD.WIDE R10, R9, 0x8, R12 ;  /* 0x00000008090a7825 */ /* 0x001fcc00078e020c */
[----:B------:R-:W2:Y:S01]  /*0340*/  LDG.E.64 R10, desc[UR4][R10.64] ;  /* 0x000000040a0a7981 */ /* 0x000ea2000c1e1b00 */
[----:B------:R-:W-:Y:S01]  /*0350*/  VIADD R8, R8, 0x1 ;  /* 0x0000000108087836 */ /* 0x000fe20000000000 */
[----:B------:R-:W-:-:S04]  /*0360*/  IADD3 R9, PT, PT, R9, R2, RZ ;  /* 0x0000000209097210 */ /* 0x000fc80007ffe0ff */
[----:B------:R-:W-:Y:S01]  /*0370*/  ISETP.NE.AND P0, PT, R8, RZ, PT ;  /* 0x000000ff0800720c */ /* 0x000fe20003f05270 */
[----:B--2---:R-:W-:Y:S01]  /*0380*/  FFMA R3, R10, R10, R3 ;  /* 0x0000000a0a037223 */ /* 0x004fe20000000003 */
[----:B------:R-:W-:-:S11]  /*0390*/  FFMA R6, R11, R11, R6 ;  /* 0x0000000b0b067223 */ /* 0x000fd60000000006 */
[----:B------:R-:W-:Y:S05]  /*03a0*/  @P0 BRA `(.L_x_4) ;  /* 0xfffffffc00e00947 */ /* 0x000fea000383ffff */
.L_x_3:
[----:B------:R-:W-:Y:S05]  /*03b0*/  BSYNC.RECONVERGENT B1 ;  /* 0x0000000000017941 */ /* 0x000fea0003800200 */
.L_x_2:
[----:B------:R-:W-:Y:S04]  /*03c0*/  BSSY.RECONVERGENT B1, `(.L_x_5) ;  /* 0x0000015000017945 */ /* 0x000fe80003800200 */
[----:B------:R-:W-:Y:S05]  /*03d0*/  @!P1 BRA `(.L_x_6) ;  /* 0x00000000004c9947 */ /* 0x000fea0003800000 */
.L_x_7:
[----:B------:R-:W-:-:S04]  /*03e0*/  IMAD.WIDE R10, R9, 0x8, R4 ;  /* 0x00000008090a7825 */ /* 0x000fc800078e0204 */
[C---:B------:R-:W-:Y:S02]  /*03f0*/  IMAD.WIDE R12, R2.reuse, 0x8, R10 ;  /* 0x00000008020c7825 */ /* 0x040fe400078e020a */
[----:B------:R-:W2:Y:S02]  /*0400*/  LDG.E.64 R10, desc[UR4][R10.64] ;  /* 0x000000040a0a7981 */ /* 0x000ea4000c1e1b00 */
[C---:B------:R-:W-:Y:S02]  /*0410*/  IMAD.WIDE R14, R2.reuse, 0x8, R12 ;  /* 0x00000008020e7825 */ /* 0x040fe400078e020c */
[----:B------:R-:W3:Y:S02]  /*0420*/  LDG.E.64 R12, desc[UR4][R12.64] ;  /* 0x000000040c0c7981 */ /* 0x000ee4000c1e1b00 */
[C---:B------:R-:W-:Y:S02]  /*0430*/  IMAD.WIDE R16, R2.reuse, 0x8, R14 ;  /* 0x0000000802107825 */ /* 0x040fe400078e020e */
[----:B------:R-:W4:Y:S04]  /*0440*/  LDG.E.64 R14, desc[UR4][R14.64] ;  /* 0x000000040e0e7981 */ /* 0x000f28000c1e1b00 */
[----:B------:R-:W5:Y:S01]  /*0450*/  LDG.E.64 R16, desc[UR4][R16.64] ;  /* 0x0000000410107981 */ /* 0x000f62000c1e1b00 */
[----:B------:R-:W-:-:S04]  /*0460*/  LEA R9, R2, R9, 0x2 ;  /* 0x0000000902097211 */ /* 0x000fc800078e10ff */
[----:B------:R-:W-:Y:S01]  /*0470*/  ISETP.GE.AND P0, PT, R9, R0, PT ;  /* 0x000000000900720c */ /* 0x000fe20003f06270 */
[----:B--2---:R-:W-:Y:S01]  /*0480*/  FFMA R3, R10, R10, R3 ;  /* 0x0000000a0a037223 */ /* 0x004fe20000000003 */
[----:B------:R-:W-:-:S03]  /*0490*/  FFMA R6, R11, R11, R6 ;  /* 0x0000000b0b067223 */ /* 0x000fc60000000006 */
[----:B---3--:R-:W-:Y:S01]  /*04a0*/  FFMA R3, R12, R12, R3 ;  /* 0x0000000c0c037223 */ /* 0x008fe20000000003 */
[----:B------:R-:W-:-:S03]  /*04b0*/  FFMA R6, R13, R13, R6 ;  /* 0x0000000d0d067223 */ /* 0x000fc60000000006 */
[----:B----4-:R-:W-:Y:S01]  /*04c0*/  FFMA R3, R14, R14, R3 ;  /* 0x0000000e0e037223 */ /* 0x010fe20000000003 */
[----:B------:R-:W-:-:S03]  /*04d0*/  FFMA R6, R15, R15, R6 ;  /* 0x0000000f0f067223 */ /* 0x000fc60000000006 */
[----:B-----5:R-:W-:Y:S01]  /*04e0*/  FFMA R3, R16, R16, R3 ;  /* 0x0000001010037223 */ /* 0x020fe20000000003 */
[----:B------:R-:W-:Y:S01]  /*04f0*/  FFMA R6, R17, R17, R6 ;  /* 0x0000001111067223 */ /* 0x000fe20000000006 */
[----:B------:R-:W-:Y:S06]  /*0500*/  @!P0 BRA `(.L_x_7) ;  /* 0xfffffffc00b48947 */ /* 0x000fec000383ffff */
.L_x_6:
[----:B------:R-:W-:Y:S05]  /*0510*/  BSYNC.RECONVERGENT B1 ;  /* 0x0000000000017941 */ /* 0x000fea0003800200 */
.L_x_5:
[----:B------:R-:W-:-:S07]  /*0520*/  FADD R5, R3, R6 ;  /* 0x0000000603057221 */ /* 0x000fce0000000000 */
.L_x_1:
[----:B------:R-:W-:Y:S05]  /*0530*/  BSYNC.RECONVERGENT B0 ;  /* 0x0000000000007941 */ /* 0x000fea0003800200 */
.L_x_0:
[----:B------:R-:W0:Y:S02]  /*0540*/  LDC.64 R2, c[0x0][0x388] ;  /* 0x0000e200ff027b82 */ /* 0x000e240000000a00 */
[----:B0-----:R-:W-:-:S05]  /*0550*/  IMAD.WIDE R2, R7, 0x4, R2 ;  /* 0x0000000407027825 */ /* 0x001fca00078e0202 */
[----:B------:R-:W-:Y:S01]  /*0560*/  STG.E desc[UR4][R2.64], R5 ;  /* 0x0000000502007986 */ /* 0x000fe2000c101904 */
[----:B------:R-:W-:Y:S05]  /*0570*/  EXIT ;  /* 0x000000000000794d */ /* 0x000fea0003800000 */
.L_x_8:
[----:B------:R-:W-:-:S00]  /*0580*/  BRA `(.L_x_8) ;  /* 0xfffffffc00fc7947 */ /* 0x000fc0000383ffff */
[----:B------:R-:W-:-:S00]  /*0590*/  NOP ;  /* 0x0000000000007918 */ /* 0x000fc00000000000 */
        /* <DEDUP_REMOVED lines=14> */
.L_x_9:


//--------------------- .nv.shared.reserved.0     --------------------------
	.section	.nv.shared.reserved.0,"aw",@nobits
	.weak		__nv_reservedSMEM_offset_0_alias
	.size		__nv_reservedSMEM_offset_0_alias, 0, 64
	.other		__nv_reservedSMEM_offset_0_alias,@"STO_CUDA_RESERVED_SHARED STV_DEFAULT"
__nv_reservedSMEM_offset_0_alias:
	.zero		0
	.zero		64


//--------------------- .nv.constant0._Z20detect_and_integrateP6float2Pfii --------------------------
	.section	.nv.constant0._Z20detect_and_integrateP6float2Pfii,"a",@progbits
	.sectionflags	@""
	.align	4
.nv.constant0._Z20detect_and_integrateP6float2Pfii:
	.zero		920


//--------------------- SYMBOLS --------------------------

	.type		.nv.reservedSmem.offset0,@object
	.size		.nv.reservedSmem.offset0,0x4
